//
// Generated by NVIDIA NVVM Compiler
//
// Compiler Build ID: CL-36424714
// Cuda compilation tools, release 13.0, V13.0.88
// Based on NVVM 20.0.0
//

.version 9.0
.target sm_100
.address_size 64

	// .globl	_Z6Kernelv
.global .align 1 .b8 dev_TEXT[50000];
.global .align 1 .b8 dev_KEY[15000];
.global .align 1 .b8 dev_ENCRYPTED[50000];
.global .align 1 .b8 dev_DECRYPTED[50000];
// shr_KEY has been demoted

.visible .entry _Z6Kernelv()
{
	.reg .pred 	%p<3>;
	.reg .b16 	%rs<18>;
	.reg .b32 	%r<23>;
	.reg .b64 	%rd<17>;

	mov.u32 	%r2, %ctaid.x;
	mov.u32 	%r3, %ntid.x;
	mov.u32 	%r4, %tid.x;
	mad.lo.s32 	%r1, %r2, %r3, %r4;
	setp.gt.s32 	%p1, %r1, 49999;
	@%p1 bra 	$L__BB0_2;
	mul.hi.s32 	%r5, %r1, 1172812403;
	shr.u32 	%r6, %r5, 31;
	shr.s32 	%r7, %r5, 12;
	add.s32 	%r8, %r7, %r6;
	mul.lo.s32 	%r9, %r8, 15000;
	sub.s32 	%r10, %r1, %r9;
	cvt.s64.s32 	%rd1, %r10;
	mov.u64 	%rd2, dev_KEY;
	add.s64 	%rd3, %rd2, %rd1;
	ld.global.s8 	%r11, [%rd3];
	cvt.s64.s32 	%rd4, %r1;
	mov.u64 	%rd5, dev_TEXT;
	add.s64 	%rd6, %rd5, %rd4;
	ld.global.s8 	%r12, [%rd6];
	add.s32 	%r13, %r12, %r11;
	cvt.u16.u32 	%rs1, %r13;
	add.s16 	%rs2, %rs1, -130;
	mul.hi.s16 	%rs3, %rs2, 20165;
	shr.u16 	%rs4, %rs3, 15;
	shr.u16 	%rs5, %rs3, 3;
	add.s16 	%rs6, %rs5, %rs4;
	mul.lo.s16 	%rs7, %rs6, 26;
	sub.s16 	%rs8, %rs2, %rs7;
	add.s16 	%rs9, %rs8, 65;
	mov.u64 	%rd7, dev_ENCRYPTED;
	add.s64 	%rd8, %rd7, %rd4;
	st.global.u8 	[%rd8], %rs9;
$L__BB0_2:
	setp.gt.s32 	%p2, %r1, 49999;
	bar.sync 	0;
	@%p2 bra 	$L__BB0_4;
	mul.hi.s32 	%r14, %r1, 1172812403;
	shr.u32 	%r15, %r14, 31;
	shr.s32 	%r16, %r14, 12;
	add.s32 	%r17, %r16, %r15;
	mul.lo.s32 	%r18, %r17, 15000;
	sub.s32 	%r19, %r1, %r18;
	cvt.s64.s32 	%rd9, %r19;
	mov.u64 	%rd10, dev_KEY;
	add.s64 	%rd11, %rd10, %rd9;
	ld.global.s8 	%r20, [%rd11];
	cvt.s64.s32 	%rd12, %r1;
	mov.u64 	%rd13, dev_ENCRYPTED;
	add.s64 	%rd14, %rd13, %rd12;
	ld.global.s8 	%r21, [%rd14];
	sub.s32 	%r22, %r21, %r20;
	cvt.u16.u32 	%rs10, %r22;
	mul.hi.s16 	%rs11, %rs10, 20165;
	shr.u16 	%rs12, %rs11, 15;
	shr.u16 	%rs13, %rs11, 3;
	add.s16 	%rs14, %rs13, %rs12;
	mul.lo.s16 	%rs15, %rs14, 26;
	sub.s16 	%rs16, %rs10, %rs15;
	add.s16 	%rs17, %rs16, 65;
	mov.u64 	%rd15, dev_DECRYPTED;
	add.s64 	%rd16, %rd15, %rd12;
	st.global.u8 	[%rd16], %rs17;
$L__BB0_4:
	ret;

}
	// .globl	_Z13KernelOptimalv
.visible .entry _Z13KernelOptimalv()
{
	.reg .pred 	%p<8>;
	.reg .b16 	%rs<19>;
	.reg .b32 	%r<29>;
	.reg .b64 	%rd<14>;
	// demoted variable
	.shared .align 1 .b8 shr_KEY[15000];
	mov.u32 	%r2, %ctaid.x;
	mov.u32 	%r3, %ntid.x;
	mov.u32 	%r4, %tid.x;
	mad.lo.s32 	%r1, %r2, %r3, %r4;
	setp.gt.s32 	%p2, %r1, 14999;
	@%p2 bra 	$L__BB1_2;
	cvt.s64.s32 	%rd1, %r1;
	mov.u64 	%rd2, dev_KEY;
	add.s64 	%rd3, %rd2, %rd1;
	ld.global.u8 	%rs1, [%rd3];
	mov.u32 	%r5, shr_KEY;
	add.s32 	%r6, %r5, %r1;
	st.shared.u8 	[%r6], %rs1;
	bra.uni 	$L__BB1_3;
$L__BB1_2:
	setp.gt.u32 	%p4, %r1, 49999;
	mov.pred 	%p7, 0;
	@%p4 bra 	$L__BB1_4;
$L__BB1_3:
	cvt.s64.s32 	%rd4, %r1;
	mov.u64 	%rd5, dev_TEXT;
	add.s64 	%rd6, %rd5, %rd4;
	ld.global.s8 	%r7, [%rd6];
	mul.hi.s32 	%r8, %r1, 1172812403;
	shr.u32 	%r9, %r8, 31;
	shr.s32 	%r10, %r8, 12;
	add.s32 	%r11, %r10, %r9;
	mul.lo.s32 	%r12, %r11, 15000;
	sub.s32 	%r13, %r1, %r12;
	mov.u32 	%r14, shr_KEY;
	add.s32 	%r15, %r14, %r13;
	ld.shared.s8 	%r16, [%r15];
	add.s32 	%r17, %r16, %r7;
	cvt.u16.u32 	%rs2, %r17;
	add.s16 	%rs3, %rs2, -130;
	mul.hi.s16 	%rs4, %rs3, 20165;
	shr.u16 	%rs5, %rs4, 15;
	shr.u16 	%rs6, %rs4, 3;
	add.s16 	%rs7, %rs6, %rs5;
	mul.lo.s16 	%rs8, %rs7, 26;
	sub.s16 	%rs9, %rs3, %rs8;
	add.s16 	%rs10, %rs9, 65;
	mov.u64 	%rd7, dev_ENCRYPTED;
	add.s64 	%rd8, %rd7, %rd4;
	st.global.u8 	[%rd8], %rs10;
	mov.pred 	%p7, -1;
$L__BB1_4:
	bar.sync 	0;
	not.pred 	%p6, %p7;
	@%p6 bra 	$L__BB1_6;
	mul.hi.s32 	%r18, %r1, 1172812403;
	shr.u32 	%r19, %r18, 31;
	shr.s32 	%r20, %r18, 12;
	add.s32 	%r21, %r20, %r19;
	mul.lo.s32 	%r22, %r21, 15000;
	sub.s32 	%r23, %r1, %r22;
	mov.u32 	%r24, shr_KEY;
	add.s32 	%r25, %r24, %r23;
	ld.shared.s8 	%r26, [%r25];
	cvt.s64.s32 	%rd9, %r1;
	mov.u64 	%rd10, dev_ENCRYPTED;
	add.s64 	%rd11, %rd10, %rd9;
	ld.global.s8 	%r27, [%rd11];
	sub.s32 	%r28, %r27, %r26;
	cvt.u16.u32 	%rs11, %r28;
	mul.hi.s16 	%rs12, %rs11, 20165;
	shr.u16 	%rs13, %rs12, 15;
	shr.u16 	%rs14, %rs12, 3;
	add.s16 	%rs15, %rs14, %rs13;
	mul.lo.s16 	%rs16, %rs15, 26;
	sub.s16 	%rs17, %rs11, %rs16;
	add.s16 	%rs18, %rs17, 65;
	mov.u64 	%rd12, dev_DECRYPTED;
	add.s64 	%rd13, %rd12, %rd9;
	st.global.u8 	[%rd13], %rs18;
$L__BB1_6:
	ret;

}


// ===== COMPILED SASS (sm_100) =====

	.target	sm_100

	.elftype	@"ET_EXEC"


//--------------------- .note.nv.tkinfo           --------------------------
	.section	.note.nv.tkinfo,"",@"SHT_NOTE"
	.sectionflags	@"SHF_NOTE_NV_TKINFO"
	.tkinfo
        /*0018*/ 	.word	0x00000002
        /*0030*/ 	.string	""
        /*0030*/ 	.string	"ptxas"
        /*0030*/ 	.string	"Cuda compilation tools, release 13.0, V13.0.88"
        /*0030*/ 	.string	"Build cuda_13.0.r13.0/compiler.36424714_0"
        /*0030*/ 	.string	"-arch sm_100 -m 64 "



//--------------------- .note.nv.cuinfo           --------------------------
	.section	.note.nv.cuinfo,"",@"SHT_NOTE"
	.sectionflags	@"SHF_NOTE_NV_CUINFO"
        /*0018*/ 	.short	0x0002
        /*001a*/ 	.short	0x0064
        /*001c*/ 	.short	0x0082
	.zero		2


//--------------------- .nv.info                  --------------------------
	.section	.nv.info,"",@"SHT_CUDA_INFO"
	.align	4


	//----- nvinfo : EIATTR_REGCOUNT
	.align		4
        /*0000*/ 	.byte	0x04, 0x2f
        /*0002*/ 	.short	(.L_5 - .L_4)
	.align		4
.L_4:
        /*0004*/ 	.word	index@(_Z6Kernelv)
        /*0008*/ 	.word	0x0000000c


	//----- nvinfo : EIATTR_FRAME_SIZE
	.align		4
.L_5:
        /*000c*/ 	.byte	0x04, 0x11
        /*000e*/ 	.short	(.L_7 - .L_6)
	.align		4
.L_6:
        /*0010*/ 	.word	index@(_Z6Kernelv)
        /*0014*/ 	.word	0x00000000


	//----- nvinfo : EIATTR_REGCOUNT
	.align		4
.L_7:
        /*0018*/ 	.byte	0x04, 0x2f
        /*001a*/ 	.short	(.L_9 - .L_8)
	.align		4
.L_8:
        /*001c*/ 	.word	index@(_Z13KernelOptimalv)
        /*0020*/ 	.word	0x00000009


	//----- nvinfo : EIATTR_FRAME_SIZE
	.align		4
.L_9:
        /*0024*/ 	.byte	0x04, 0x11
        /*0026*/ 	.short	(.L_11 - .L_10)
	.align		4
.L_10:
        /*0028*/ 	.word	index@(_Z13KernelOptimalv)
        /*002c*/ 	.word	0x00000000


	//----- nvinfo : EIATTR_MIN_STACK_SIZE
	.align		4
.L_11:
        /*0030*/ 	.byte	0x04, 0x12
        /*0032*/ 	.short	(.L_13 - .L_12)
	.align		4
.L_12:
        /*0034*/ 	.word	index@(_Z13KernelOptimalv)
        /*0038*/ 	.word	0x00000000


	//----- nvinfo : EIATTR_MIN_STACK_SIZE
	.align		4
.L_13:
        /*003c*/ 	.byte	0x04, 0x12
        /*003e*/ 	.short	(.L_15 - .L_14)
	.align		4
.L_14:
        /*0040*/ 	.word	index@(_Z6Kernelv)
        /*0044*/ 	.word	0x00000000
.L_15:


//--------------------- .nv.compat                --------------------------
	.section	.nv.compat,"",@"SHT_CUDA_COMPAT_INFO"
	.align	4
        /*0000*/ 	.byte	0x02, 0x09, 0x00, 0x00, 0x02, 0x02, 0x01, 0x00, 0x02, 0x05, 0x05, 0x00, 0x03, 0x07, 0x01, 0x01
        /*0010*/ 	.byte	0x02, 0x03, 0x00, 0x00, 0x02, 0x06, 0x01, 0x00, 0x04, 0x0b, 0x08, 0x00, 0x09, 0x00, 0x00, 0x00
        /*0020*/ 	.byte	0x00, 0x00, 0x00, 0x00


//--------------------- .nv.info._Z13KernelOptimalv --------------------------
	.section	.nv.info._Z13KernelOptimalv,"",@"SHT_CUDA_INFO"
	.sectionflags	@""
	.align	4


	//----- nvinfo : EIATTR_CUDA_API_VERSION
	.align		4
        /*0000*/ 	.byte	0x04, 0x37
        /*0002*/ 	.short	(.L_17 - .L_16)
.L_16:
        /*0004*/ 	.word	0x00000082


	//----- nvinfo : EIATTR_SPARSE_MMA_MASK
	.align		4
.L_17:
        /*0008*/ 	.byte	0x03, 0x50
        /*000a*/ 	.short	0x0000


	//----- nvinfo : EIATTR_MAXREG_COUNT
	.align		4
        /*000c*/ 	.byte	0x03, 0x1b
        /*000e*/ 	.short	0x00ff


	//----- nvinfo : EIATTR_NUM_BARRIERS
	.align		4
        /*0010*/ 	.byte	0x02, 0x4c
        /*0012*/ 	.byte	0x01
	.zero		1


	//----- nvinfo : EIATTR_MERCURY_ISA_VERSION
	.align		4
        /*0014*/ 	.byte	0x03, 0x5f
        /*0016*/ 	.short	0x0101


	//----- nvinfo : EIATTR_VRC_CTA_INIT_COUNT
	.align		4
        /*0018*/ 	.byte	0x02, 0x4a
	.zero		1
	.zero		1


	//----- nvinfo : EIATTR_EXIT_INSTR_OFFSETS
	.align		4
        /*001c*/ 	.byte	0x04, 0x1c
        /*001e*/ 	.short	(.L_19 - .L_18)


	//   ....[0]....
.L_18:
        /*0020*/ 	.word	0x00000390


	//   ....[1]....
        /*0024*/ 	.word	0x00000570


	//----- nvinfo : EIATTR_CRS_STACK_SIZE
	.align		4
.L_19:
        /*0028*/ 	.byte	0x04, 0x1e
        /*002a*/ 	.short	(.L_21 - .L_20)
.L_20:
        /*002c*/ 	.word	0x00000000


	//----- nvinfo : EIATTR_SW_WAR
	.align		4
.L_21:
        /*0030*/ 	.byte	0x04, 0x36
        /*0032*/ 	.short	(.L_23 - .L_22)
.L_22:
        /*0034*/ 	.word	0x00000008
.L_23:


//--------------------- .nv.info._Z6Kernelv       --------------------------
	.section	.nv.info._Z6Kernelv,"",@"SHT_CUDA_INFO"
	.sectionflags	@""
	.align	4


	//----- nvinfo : EIATTR_CUDA_API_VERSION
	.align		4
        /*0000*/ 	.byte	0x04, 0x37
        /*0002*/ 	.short	(.L_25 - .L_24)
.L_24:
        /*0004*/ 	.word	0x00000082


	//----- nvinfo : EIATTR_SPARSE_MMA_MASK
	.align		4
.L_25:
        /*0008*/ 	.byte	0x03, 0x50
        /*000a*/ 	.short	0x0000


	//----- nvinfo : EIATTR_MAXREG_COUNT
	.align		4
        /*000c*/ 	.byte	0x03, 0x1b
        /*000e*/ 	.short	0x00ff


	//----- nvinfo : EIATTR_NUM_BARRIERS
	.align		4
        /*0010*/ 	.byte	0x02, 0x4c
        /*0012*/ 	.byte	0x01
	.zero		1


	//----- nvinfo : EIATTR_MERCURY_ISA_VERSION
	.align		4
        /*0014*/ 	.byte	0x03, 0x5f
        /*0016*/ 	.short	0x0101


	//----- nvinfo : EIATTR_VRC_CTA_INIT_COUNT
	.align		4
        /*0018*/ 	.byte	0x02, 0x4a
	.zero		1
	.zero		1


	//----- nvinfo : EIATTR_EXIT_INSTR_OFFSETS
	.align		4
        /*001c*/ 	.byte	0x04, 0x1c
        /*001e*/ 	.short	(.L_27 - .L_26)


	//   ....[0]....
.L_26:
        /*0020*/ 	.word	0x00000280


	//   ....[1]....
        /*0024*/ 	.word	0x00000460


	//----- nvinfo : EIATTR_CRS_STACK_SIZE
	.align		4
.L_27:
        /*0028*/ 	.byte	0x04, 0x1e
        /*002a*/ 	.short	(.L_29 - .L_28)
.L_28:
        /*002c*/ 	.word	0x00000000


	//----- nvinfo : EIATTR_SW_WAR
	.align		4
.L_29:
        /*0030*/ 	.byte	0x04, 0x36
        /*0032*/ 	.short	(.L_31 - .L_30)
.L_30:
        /*0034*/ 	.word	0x00000008
.L_31:


//--------------------- .nv.callgraph             --------------------------
	.section	.nv.callgraph,"",@"SHT_CUDA_CALLGRAPH"
	.align	4
	.sectionentsize	8
	.align		4
        /*0000*/ 	.word	0x00000000
	.align		4
        /*0004*/ 	.word	0xffffffff
	.align		4
        /*0008*/ 	.word	0x00000000
	.align		4
        /*000c*/ 	.word	0xfffffffe
	.align		4
        /*0010*/ 	.word	0x00000000
	.align		4
        /*0014*/ 	.word	0xfffffffd
	.align		4
        /*0018*/ 	.word	0x00000000
	.align		4
        /*001c*/ 	.word	0xfffffffc


//--------------------- .nv.constant4             --------------------------
	.section	.nv.constant4,"a",@progbits
	.align	8
	.align		8
.nv.constant4:
        /*0000*/ 	.dword	dev_TEXT
	.align		8
        /*0008*/ 	.dword	dev_KEY
	.align		8
        /*0010*/ 	.dword	dev_ENCRYPTED
	.align		8
        /*0018*/ 	.dword	dev_DECRYPTED


//--------------------- .text._Z13KernelOptimalv  --------------------------
	.section	.text._Z13KernelOptimalv,"ax",@progbits
	.align	128
        .global         _Z13KernelOptimalv
        .type           _Z13KernelOptimalv,@function
        .size           _Z13KernelOptimalv,(.L_x_9 - _Z13KernelOptimalv)
        .other          _Z13KernelOptimalv,@"STO_CUDA_ENTRY STV_DEFAULT"
_Z13KernelOptimalv:
.text._Z13KernelOptimalv:
[----:B------:R-:W-:Y:S01]  /*0000*/  LDC R1, c[0x0][0x37c] ;  /* 0x0000df00ff017b82 */ /* 0x000fe20000000800 */
[----:B------:R-:W0:Y:S07]  /*0010*/  S2R R3, SR_TID.X ;  /* 0x0000000000037919 */ /* 0x000e2e0000002100 */
[----:B------:R-:W0:Y:S01]  /*0020*/  S2UR UR4, SR_CTAID.X ;  /* 0x00000000000479c3 */ /* 0x000e220000002500 */
[----:B------:R-:W-:Y:S01]  /*0030*/  BSSY.RECONVERGENT B0, `(.L_x_0) ;  /* 0x0000033000007945 */ /* 0x000fe20003800200 */
[----:B------:R-:W1:Y:S03]  /*0040*/  LDCU.64 UR6, c[0x0][0x358] ;  /* 0x00006b00ff0677ac */ /* 0x000e660008000a00 */
[----:B------:R-:W-:Y:S03]  /*0050*/  BSSY.RELIABLE B1, `(.L_x_1) ;  /* 0x0000012000017945 */ /* 0x000fe60003800100 */
[----:B------:R-:W0:Y:S02]  /*0060*/  LDC R0, c[0x0][0x360] ;  /* 0x0000d800ff007b82 */ /* 0x000e240000000800 */
[----:B0-----:R-:W-:-:S05]  /*0070*/  IMAD R0, R0, UR4, R3 ;  /* 0x0000000400007c24 */ /* 0x001fca000f8e0203 */
[----:B------:R-:W-:-:S13]  /*0080*/  ISETP.GT.AND P0, PT, R0, 0x3a97, PT ;  /* 0x00003a970000780c */ /* 0x000fda0003f04270 */
[----:B-1----:R-:W-:Y:S05]  /*0090*/  @P0 BRA `(.L_x_2) ;  /* 0x0000000000240947 */ /* 0x002fea0003800000 */
[----:B------:R-:W0:Y:S02]  /*00a0*/  LDCU.64 UR4, c[0x4][0x8] ;  /* 0x01000100ff0477ac */ /* 0x000e240008000a00 */
[----:B0-----:R-:W-:-:S04]  /*00b0*/  IADD3 R2, P0, PT, R0, UR4, RZ ;  /* 0x0000000400027c10 */ /* 0x001fc8000ff1e0ff */
[----:B------:R-:W-:-:S06]  /*00c0*/  LEA.HI.X.SX32 R3, R0, UR5, 0x1, P0 ;  /* 0x0000000500037c11 */ /* 0x000fcc00080f0eff */
[----:B------:R-:W2:Y:S01]  /*00d0*/  LDG.E.U8 R3, desc[UR6][R2.64] ;  /* 0x0000000602037981 */ /* 0x000ea2000c1e1100 */
[----:B------:R-:W0:Y:S01]  /*00e0*/  S2UR UR5, SR_CgaCtaId ;  /* 0x00000000000579c3 */ /* 0x000e220000008800 */
[----:B------:R-:W-:Y:S02]  /*00f0*/  UMOV UR4, 0x400 ;  /* 0x0000040000047882 */ /* 0x000fe40000000000 */
[----:B0-----:R-:W-:-:S09]  /*0100*/  ULEA UR4, UR5, UR4, 0x18 ;  /* 0x0000000405047291 */ /* 0x001fd2000f8ec0ff */
[----:B--2---:R0:W-:Y:S01]  /*0110*/  STS.U8 [R0+UR4], R3 ;  /* 0x0000000300007988 */ /* 0x0041e20008000004 */
[----:B------:R-:W-:Y:S05]  /*0120*/  BRA `(.L_x_3) ;  /* 0x0000000000107947 */ /* 0x000fea0003800000 */
.L_x_2:
[----:B------:R-:W-:Y:S02]  /*0130*/  ISETP.GT.U32.AND P1, PT, R0, 0xc34f, PT ;  /* 0x0000c34f0000780c */ /* 0x000fe40003f24070 */
[----:B------:R-:W-:-:S11]  /*0140*/  PLOP3.LUT P0, PT, PT, PT, PT, 0x8, 0x80 ;  /* 0x000000000080781c */ /* 0x000fd60003f0e170 */
[----:B------:R-:W-:Y:S05]  /*0150*/  @P1 BREAK.RELIABLE B1 ;  /* 0x0000000000011942 */ /* 0x000fea0003800100 */
[----:B------:R-:W-:Y:S05]  /*0160*/  @P1 BRA `(.L_x_4) ;  /* 0x00000000007c1947 */ /* 0x000fea0003800000 */
.L_x_3:
[----:B------:R-:W-:Y:S05]  /*0170*/  BSYNC.RELIABLE B1 ;  /* 0x0000000000017941 */ /* 0x000fea0003800100 */
.L_x_1:
[----:B------:R-:W1:Y:S01]  /*0180*/  LDCU.64 UR4, c[0x4][URZ] ;  /* 0x01000000ff0477ac */ /* 0x000e620008000a00 */
[----:B------:R-:W-:Y:S02]  /*0190*/  SHF.R.S32.HI R6, RZ, 0x1f, R0 ;  /* 0x0000001fff067819 */ /* 0x000fe40000011400 */
[----:B-1----:R-:W-:-:S04]  /*01a0*/  IADD3 R2, P0, PT, R0, UR4, RZ ;  /* 0x0000000400027c10 */ /* 0x002fc8000ff1e0ff */
[----:B0-----:R-:W-:-:S05]  /*01b0*/  IADD3.X R3, PT, PT, R6, UR5, RZ, P0, !PT ;  /* 0x0000000506037c10 */ /* 0x001fca00087fe4ff */
[----:B------:R-:W2:Y:S01]  /*01c0*/  LDG.E.S8 R2, desc[UR6][R2.64] ;  /* 0x0000000602027981 */ /* 0x000ea2000c1e1300 */
[----:B------:R-:W0:Y:S01]  /*01d0*/  S2UR UR5, SR_CgaCtaId ;  /* 0x00000000000579c3 */ /* 0x000e220000008800 */
[----:B------:R-:W-:Y:S01]  /*01e0*/  IMAD.HI R4, R0, 0x45e7b273, RZ ;  /* 0x45e7b27300047827 */ /* 0x000fe200078e02ff */
[----:B------:R-:W-:-:S04]  /*01f0*/  UMOV UR4, 0x400 ;  /* 0x0000040000047882 */ /* 0x000fc80000000000 */
[----:B------:R-:W-:-:S04]  /*0200*/  SHF.R.U32.HI R5, RZ, 0x1f, R4 ;  /* 0x0000001fff057819 */ /* 0x000fc80000011604 */
[----:B------:R-:W-:-:S05]  /*0210*/  LEA.HI.SX32 R5, R4, R5, 0x14 ;  /* 0x0000000504057211 */ /* 0x000fca00078fa2ff */
[----:B------:R-:W-:Y:S01]  /*0220*/  IMAD R5, R5, -0x3a98, R0 ;  /* 0xffffc56805057824 */ /* 0x000fe200078e0200 */
[----:B0-----:R-:W-:-:S09]  /*0230*/  ULEA UR4, UR5, UR4, 0x18 ;  /* 0x0000000405047291 */ /* 0x001fd2000f8ec0ff */
[----:B------:R-:W2:Y:S02]  /*0240*/  LDS.S8 R5, [R5+UR4] ;  /* 0x0000000405057984 */ /* 0x000ea40008000200 */
[----:B------:R-:W0:Y:S01]  /*0250*/  LDCU.64 UR4, c[0x4][0x10] ;  /* 0x01000200ff0477ac */ /* 0x000e220008000a00 */
[----:B--2---:R-:W-:-:S04]  /*0260*/  IADD3 R4, PT, PT, R5, -0x82, R2 ;  /* 0xffffff7e05047810 */ /* 0x004fc80007ffe002 */
[----:B------:R-:W-:-:S05]  /*0270*/  PRMT R2, R4, 0x9910, RZ ;  /* 0x0000991004027816 */ /* 0x000fca00000000ff */
[----:B------:R-:W-:-:S05]  /*0280*/  IMAD R2, R2, 0x4ec5, RZ ;  /* 0x00004ec502027824 */ /* 0x000fca00078e02ff */
[----:B------:R-:W-:-:S04]  /*0290*/  SHF.R.S32.HI R2, RZ, 0x10, R2 ;  /* 0x00000010ff027819 */ /* 0x000fc80000011402 */
[----:B------:R-:W-:-:S04]  /*02a0*/  LOP3.LUT R3, R2, 0xffff, RZ, 0xc0, !PT ;  /* 0x0000ffff02037812 */ /* 0x000fc800078ec0ff */
[----:B------:R-:W-:-:S04]  /*02b0*/  SHF.R.U32.HI R2, RZ, 0xf, R3 ;  /* 0x0000000fff027819 */ /* 0x000fc80000011603 */
[----:B------:R-:W-:-:S04]  /*02c0*/  LEA.HI R2, R3, R2, RZ, 0x1d ;  /* 0x0000000203027211 */ /* 0x000fc800078fe8ff */
[----:B------:R-:W-:-:S05]  /*02d0*/  PRMT R2, R2, 0x9910, RZ ;  /* 0x0000991002027816 */ /* 0x000fca00000000ff */
[----:B------:R-:W-:-:S04]  /*02e0*/  IMAD R2, R2, 0x1a, RZ ;  /* 0x0000001a02027824 */ /* 0x000fc800078e02ff */
[----:B------:R-:W-:Y:S01]  /*02f0*/  IMAD.MOV R5, RZ, RZ, -R2 ;  /* 0x000000ffff057224 */ /* 0x000fe200078e0a02 */
[----:B0-----:R-:W-:-:S04]  /*0300*/  IADD3 R2, P0, PT, R0, UR4, RZ ;  /* 0x0000000400027c10 */ /* 0x001fc8000ff1e0ff */
[----:B------:R-:W-:Y:S02]  /*0310*/  PRMT R5, R5, 0x7710, RZ ;  /* 0x0000771005057816 */ /* 0x000fe400000000ff */
[----:B------:R-:W-:Y:S02]  /*0320*/  IADD3.X R3, PT, PT, R6, UR5, RZ, P0, !PT ;  /* 0x0000000506037c10 */ /* 0x000fe400087fe4ff */
[----:B------:R-:W-:Y:S02]  /*0330*/  IADD3 R5, PT, PT, R4, 0x41, R5 ;  /* 0x0000004104057810 */ /* 0x000fe40007ffe005 */
[----:B------:R-:W-:-:S03]  /*0340*/  PLOP3.LUT P0, PT, PT, PT, PT, 0x80, 0x8 ;  /* 0x000000000008781c */ /* 0x000fc60003f0f070 */
[----:B------:R0:W-:Y:S10]  /*0350*/  STG.E.U8 desc[UR6][R2.64], R5 ;  /* 0x0000000502007986 */ /* 0x0001f4000c101106 */
.L_x_4:
[----:B------:R-:W-:Y:S05]  /*0360*/  BSYNC.RECONVERGENT B0 ;  /* 0x0000000000007941 */ /* 0x000fea0003800200 */
.L_x_0:
[----:B------:R-:W-:Y:S05]  /*0370*/  WARPSYNC.ALL ;  /* 0x0000000000007948 */ /* 0x000fea0003800000 */
[----:B------:R-:W-:Y:S06]  /*0380*/  BAR.SYNC.DEFER_BLOCKING 0x0 ;  /* 0x0000000000007b1d */ /* 0x000fec0000010000 */
[----:B------:R-:W-:Y:S05]  /*0390*/  @!P0 EXIT ;  /* 0x000000000000894d */ /* 0x000fea0003800000 */
[----:B------:R-:W0:Y:S01]  /*03a0*/  LDCU.64 UR4, c[0x4][0x10] ;  /* 0x01000200ff0477ac */ /* 0x000e220008000a00 */
[----:B------:R-:W-:Y:S02]  /*03b0*/  SHF.R.S32.HI R6, RZ, 0x1f, R0 ;  /* 0x0000001fff067819 */ /* 0x000fe40000011400 */
[----:B0-----:R-:W-:-:S04]  /*03c0*/  IADD3 R2, P0, PT, R0, UR4, RZ ;  /* 0x0000000400027c10 */ /* 0x001fc8000ff1e0ff */
[----:B------:R-:W-:-:S06]  /*03d0*/  IADD3.X R3, PT, PT, R6, UR5, RZ, P0, !PT ;  /* 0x0000000506037c10 */ /* 0x000fcc00087fe4ff */
        /* <DEDUP_REMOVED lines=10> */
[----:B--2---:R-:W-:-:S05]  /*0480*/  IMAD.IADD R4, R3, 0x1, -R4 ;  /* 0x0000000103047824 */ /* 0x004fca00078e0a04 */
        /* <DEDUP_REMOVED lines=12> */
[----:B------:R-:W-:-:S05]  /*0550*/  IADD3 R5, PT, PT, R4, 0x41, R5 ;  /* 0x0000004104057810 */ /* 0x000fca0007ffe005 */
[----:B------:R-:W-:Y:S01]  /*0560*/  STG.E.U8 desc[UR6][R2.64], R5 ;  /* 0x0000000502007986 */ /* 0x000fe2000c101106 */
[----:B------:R-:W-:Y:S05]  /*0570*/  EXIT ;  /* 0x000000000000794d */ /* 0x000fea0003800000 */
.L_x_5:
[----:B------:R-:W-:-:S00]  /*0580*/  BRA `(.L_x_5) ;  /* 0xfffffffc00fc7947 */ /* 0x000fc0000383ffff */
[----:B------:R-:W-:-:S00]  /*0590*/  NOP ;  /* 0x0000000000007918 */ /* 0x000fc00000000000 */
        /* <DEDUP_REMOVED lines=14> */
.L_x_9:


//--------------------- .text._Z6Kernelv          --------------------------
	.section	.text._Z6Kernelv,"ax",@progbits
	.align	128
        .global         _Z6Kernelv
        .type           _Z6Kernelv,@function
        .size           _Z6Kernelv,(.L_x_10 - _Z6Kernelv)
        .other          _Z6Kernelv,@"STO_CUDA_ENTRY STV_DEFAULT"
_Z6Kernelv:
.text._Z6Kernelv:
[----:B------:R-:W-:Y:S01]  /*0000*/  LDC R1, c[0x0][0x37c] ;  /* 0x0000df00ff017b82 */ /* 0x000fe20000000800 */
[----:B------:R-:W0:Y:S07]  /*0010*/  S2R R3, SR_TID.X ;  /* 0x0000000000037919 */ /* 0x000e2e0000002100 */
[----:B------:R-:W0:Y:S01]  /*0020*/  S2UR UR4, SR_CTAID.X ;  /* 0x00000000000479c3 */ /* 0x000e220000002500 */
[----:B------:R-:W-:Y:S07]  /*0030*/  BSSY.RECONVERGENT B0, `(.L_x_6) ;  /* 0x0000023000007945 */ /* 0x000fee0003800200 */
[----:B------:R-:W0:Y:S02]  /*0040*/  LDC R0, c[0x0][0x360] ;  /* 0x0000d800ff007b82 */ /* 0x000e240000000800 */
[----:B0-----:R-:W-:Y:S01]  /*0050*/  IMAD R0, R0, UR4, R3 ;  /* 0x0000000400007c24 */ /* 0x001fe2000f8e0203 */
[----:B------:R-:W0:Y:S04]  /*0060*/  LDCU.64 UR4, c[0x0][0x358] ;  /* 0x00006b00ff0477ac */ /* 0x000e280008000a00 */
[----:B------:R-:W-:-:S13]  /*0070*/  ISETP.GT.AND P0, PT, R0, 0xc34f, PT ;  /* 0x0000c34f0000780c */ /* 0x000fda0003f04270 */
[----:B------:R-:W-:Y:S05]  /*0080*/  @P0 BRA `(.L_x_7) ;  /* 0x0000000000740947 */ /* 0x000fea0003800000 */
[----:B------:R-:W1:Y:S01]  /*0090*/  LDCU.64 UR8, c[0x4][URZ] ;  /* 0x01000000ff0877ac */ /* 0x000e620008000a00 */
[----:B------:R-:W-:Y:S01]  /*00a0*/  IMAD.HI R2, R0, 0x45e7b273, RZ ;  /* 0x45e7b27300027827 */ /* 0x000fe200078e02ff */
[----:B------:R-:W-:Y:S01]  /*00b0*/  SHF.R.S32.HI R9, RZ, 0x1f, R0 ;  /* 0x0000001fff097819 */ /* 0x000fe20000011400 */
[----:B------:R-:W2:Y:S03]  /*00c0*/  LDCU.64 UR6, c[0x4][0x8] ;  /* 0x01000100ff0677ac */ /* 0x000ea60008000a00 */
[----:B------:R-:W-:-:S04]  /*00d0*/  SHF.R.U32.HI R3, RZ, 0x1f, R2 ;  /* 0x0000001fff037819 */ /* 0x000fc80000011602 */
[----:B------:R-:W-:-:S05]  /*00e0*/  LEA.HI.SX32 R3, R2, R3, 0x14 ;  /* 0x0000000302037211 */ /* 0x000fca00078fa2ff */
[----:B------:R-:W-:Y:S01]  /*00f0*/  IMAD R3, R3, -0x3a98, R0 ;  /* 0xffffc56803037824 */ /* 0x000fe200078e0200 */
[----:B-1----:R-:W-:-:S04]  /*0100*/  IADD3 R4, P2, PT, R0, UR8, RZ ;  /* 0x0000000800047c10 */ /* 0x002fc8000ff5e0ff */
[----:B--2---:R-:W-:Y:S02]  /*0110*/  IADD3 R2, P1, PT, R3, UR6, RZ ;  /* 0x0000000603027c10 */ /* 0x004fe4000ff3e0ff */
[----:B------:R-:W-:Y:S02]  /*0120*/  IADD3.X R5, PT, PT, R9, UR9, RZ, P2, !PT ;  /* 0x0000000909057c10 */ /* 0x000fe400097fe4ff */
[----:B------:R-:W-:Y:S01]  /*0130*/  LEA.HI.X.SX32 R3, R3, UR7, 0x1, P1 ;  /* 0x0000000703037c11 */ /* 0x000fe200088f0eff */
[----:B------:R-:W1:Y:S03]  /*0140*/  LDCU.64 UR6, c[0x4][0x10] ;  /* 0x01000200ff0677ac */ /* 0x000e660008000a00 */
[----:B0-----:R-:W2:Y:S04]  /*0150*/  LDG.E.S8 R5, desc[UR4][R4.64] ;  /* 0x0000000404057981 */ /* 0x001ea8000c1e1300 */
[----:B------:R-:W2:Y:S02]  /*0160*/  LDG.E.S8 R2, desc[UR4][R2.64] ;  /* 0x0000000402027981 */ /* 0x000ea4000c1e1300 */
        /* <DEDUP_REMOVED lines=10> */
[----:B-1----:R-:W-:-:S04]  /*0210*/  IADD3 R2, P1, PT, R0, UR6, RZ ;  /* 0x0000000600027c10 */ /* 0x002fc8000ff3e0ff */
[----:B------:R-:W-:Y:S02]  /*0220*/  PRMT R5, R5, 0x7710, RZ ;  /* 0x0000771005057816 */ /* 0x000fe400000000ff */
[----:B------:R-:W-:Y:S02]  /*0230*/  IADD3.X R3, PT, PT, R9, UR7, RZ, P1, !PT ;  /* 0x0000000709037c10 */ /* 0x000fe40008ffe4ff */
[----:B------:R-:W-:-:S05]  /*0240*/  IADD3 R5, PT, PT, R6, 0x41, R5 ;  /* 0x0000004106057810 */ /* 0x000fca0007ffe005 */
[----:B------:R1:W-:Y:S02]  /*0250*/  STG.E.U8 desc[UR4][R2.64], R5 ;  /* 0x0000000502007986 */ /* 0x0003e4000c101104 */
.L_x_7:
[----:B0-----:R-:W-:Y:S05]  /*0260*/  BSYNC.RECONVERGENT B0 ;  /* 0x0000000000007941 */ /* 0x001fea0003800200 */
.L_x_6:
[----:B------:R-:W-:Y:S06]  /*0270*/  BAR.SYNC.DEFER_BLOCKING 0x0 ;  /* 0x0000000000007b1d */ /* 0x000fec0000010000 */
[----:B------:R-:W-:Y:S05]  /*0280*/  @P0 EXIT ;  /* 0x000000000000094d */ /* 0x000fea0003800000 */
[----:B------:R-:W0:Y:S01]  /*0290*/  LDCU.64 UR8, c[0x4][0x10] ;  /* 0x01000200ff0877ac */ /* 0x000e220008000a00 */
[----:B-1----:R-:W-:Y:S01]  /*02a0*/  IMAD.HI R2, R0, 0x45e7b273, RZ ;  /* 0x45e7b27300027827 */ /* 0x002fe200078e02ff */
[----:B------:R-:W-:Y:S01]  /*02b0*/  SHF.R.S32.HI R9, RZ, 0x1f, R0 ;  /* 0x0000001fff097819 */ /* 0x000fe20000011400 */
[----:B------:R-:W1:Y:S03]  /*02c0*/  LDCU.64 UR6, c[0x4][0x8] ;  /* 0x01000100ff0677ac */ /* 0x000e660008000a00 */
[----:B------:R-:W-:-:S04]  /*02d0*/  SHF.R.U32.HI R3, RZ, 0x1f, R2 ;  /* 0x0000001fff037819 */ /* 0x000fc80000011602 */
[----:B------:R-:W-:-:S05]  /*02e0*/  LEA.HI.SX32 R3, R2, R3, 0x14 ;  /* 0x0000000302037211 */ /* 0x000fca00078fa2ff */
[----:B------:R-:W-:Y:S01]  /*02f0*/  IMAD R3, R3, -0x3a98, R0 ;  /* 0xffffc56803037824 */ /* 0x000fe200078e0200 */
[----:B0-----:R-:W-:-:S04]  /*0300*/  IADD3 R4, P1, PT, R0, UR8, RZ ;  /* 0x0000000800047c10 */ /* 0x001fc8000ff3e0ff */
[----:B-1----:R-:W-:Y:S02]  /*0310*/  IADD3 R2, P0, PT, R3, UR6, RZ ;  /* 0x0000000603027c10 */ /* 0x002fe4000ff1e0ff */
[----:B------:R-:W-:Y:S02]  /*0320*/  IADD3.X R5, PT, PT, R9, UR9, RZ, P1, !PT ;  /* 0x0000000909057c10 */ /* 0x000fe40008ffe4ff */
[----:B------:R-:W-:Y:S01]  /*0330*/  LEA.HI.X.SX32 R3, R3, UR7, 0x1, P0 ;  /* 0x0000000703037c11 */ /* 0x000fe200080f0eff */
[----:B------:R-:W0:Y:S03]  /*0340*/  LDCU.64 UR6, c[0x4][0x18] ;  /* 0x01000300ff0677ac */ /* 0x000e260008000a00 */
[----:B------:R-:W2:Y:S04]  /*0350*/  LDG.E.S8 R5, desc[UR4][R4.64] ;  /* 0x0000000404057981 */ /* 0x000ea8000c1e1300 */
[----:B------:R-:W2:Y:S02]  /*0360*/  LDG.E.S8 R2, desc[UR4][R2.64] ;  /* 0x0000000402027981 */ /* 0x000ea4000c1e1300 */
        /* <DEDUP_REMOVED lines=16> */
.L_x_8:
        /* <DEDUP_REMOVED lines=9> */
.L_x_10:


//--------------------- .nv.shared._Z13KernelOptimalv --------------------------
	.section	.nv.shared._Z13KernelOptimalv,"aw",@nobits
	.sectionflags	@""
.nv.shared._Z13KernelOptimalv:
	.zero		16024


//--------------------- .nv.shared.reserved.0     --------------------------
	.section	.nv.shared.reserved.0,"aw",@nobits
	.weak		__nv_reservedSMEM_offset_0_alias
	.size		__nv_reservedSMEM_offset_0_alias, 0, 64
	.other		__nv_reservedSMEM_offset_0_alias,@"STO_CUDA_RESERVED_SHARED STV_DEFAULT"
__nv_reservedSMEM_offset_0_alias:
	.zero		0
	.zero		64


//--------------------- .nv.global                --------------------------
	.section	.nv.global,"aw",@nobits
.nv.global:
	.type		dev_KEY,@object
	.size		dev_KEY,(dev_ENCRYPTED - dev_KEY)
dev_KEY:
	.zero		15000
	.type		dev_ENCRYPTED,@object
	.size		dev_ENCRYPTED,(dev_TEXT - dev_ENCRYPTED)
dev_ENCRYPTED:
	.zero		50000
	.type		dev_TEXT,@object
	.size		dev_TEXT,(dev_DECRYPTED - dev_TEXT)
dev_TEXT:
	.zero		50000
	.type		dev_DECRYPTED,@object
	.size		dev_DECRYPTED,(.L_3 - dev_DECRYPTED)
dev_DECRYPTED:
	.zero		50000
.L_3:


//--------------------- .nv.constant0._Z13KernelOptimalv --------------------------
	.section	.nv.constant0._Z13KernelOptimalv,"a",@progbits
	.sectionflags	@""
	.align	4
.nv.constant0._Z13KernelOptimalv:
	.zero		896


//--------------------- .nv.constant0._Z6Kernelv  --------------------------
	.section	.nv.constant0._Z6Kernelv,"a",@progbits
	.sectionflags	@""
	.align	4
.nv.constant0._Z6Kernelv:
	.zero		896


//--------------------- SYMBOLS --------------------------

	.type		.nv.reservedSmem.offset0,@object
	.size		.nv.reservedSmem.offset0,0x4
	.type		.nv.reservedSmem.cap,@object
	.size		.nv.reservedSmem.cap,0x4
